//
// Generated by NVIDIA NVVM Compiler
//
// Compiler Build ID: CL-36424714
// Cuda compilation tools, release 13.0, V13.0.88
// Based on NVVM 20.0.0
//

.version 9.0
.target sm_100
.address_size 64

	// .globl	_Z16reduceNeighboredPiS_j

.visible .entry _Z16reduceNeighboredPiS_j(
	.param .u64 .ptr .align 1 _Z16reduceNeighboredPiS_j_param_0,
	.param .u64 .ptr .align 1 _Z16reduceNeighboredPiS_j_param_1,
	.param .u32 _Z16reduceNeighboredPiS_j_param_2
)
{
	.reg .pred 	%p<6>;
	.reg .b32 	%r<17>;
	.reg .b64 	%rd<13>;

	ld.param.u64 	%rd4, [_Z16reduceNeighboredPiS_j_param_0];
	ld.param.u64 	%rd3, [_Z16reduceNeighboredPiS_j_param_1];
	ld.param.u32 	%r6, [_Z16reduceNeighboredPiS_j_param_2];
	cvta.to.global.u64 	%rd5, %rd4;
	mov.u32 	%r1, %tid.x;
	mov.u32 	%r2, %ntid.x;
	mov.u32 	%r3, %ctaid.x;
	mul.lo.s32 	%r7, %r2, %r3;
	add.s32 	%r8, %r7, %r1;
	mul.wide.u32 	%rd6, %r7, 4;
	add.s64 	%rd1, %rd5, %rd6;
	setp.ge.u32 	%p1, %r8, %r6;
	@%p1 bra 	$L__BB0_8;
	setp.lt.u32 	%p2, %r2, 2;
	@%p2 bra 	$L__BB0_6;
	mul.wide.u32 	%rd7, %r1, 4;
	add.s64 	%rd2, %rd1, %rd7;
	mov.b32 	%r16, 1;
$L__BB0_3:
	shl.b32 	%r5, %r16, 1;
	add.s32 	%r10, %r5, -1;
	and.b32  	%r11, %r10, %r1;
	setp.ne.s32 	%p3, %r11, 0;
	@%p3 bra 	$L__BB0_5;
	mul.wide.s32 	%rd8, %r16, 4;
	add.s64 	%rd9, %rd2, %rd8;
	ld.global.u32 	%r12, [%rd9];
	ld.global.u32 	%r13, [%rd2];
	add.s32 	%r14, %r13, %r12;
	st.global.u32 	[%rd2], %r14;
$L__BB0_5:
	bar.sync 	0;
	setp.lt.u32 	%p4, %r5, %r2;
	mov.u32 	%r16, %r5;
	@%p4 bra 	$L__BB0_3;
$L__BB0_6:
	setp.ne.s32 	%p5, %r1, 0;
	@%p5 bra 	$L__BB0_8;
	ld.global.u32 	%r15, [%rd1];
	cvta.to.global.u64 	%rd10, %rd3;
	mul.wide.u32 	%rd11, %r3, 4;
	add.s64 	%rd12, %rd10, %rd11;
	st.global.u32 	[%rd12], %r15;
$L__BB0_8:
	ret;

}
	// .globl	_Z20reduceNeighboredLessPiS_j
.visible .entry _Z20reduceNeighboredLessPiS_j(
	.param .u64 .ptr .align 1 _Z20reduceNeighboredLessPiS_j_param_0,
	.param .u64 .ptr .align 1 _Z20reduceNeighboredLessPiS_j_param_1,
	.param .u32 _Z20reduceNeighboredLessPiS_j_param_2
)
{
	.reg .pred 	%p<6>;
	.reg .b32 	%r<17>;
	.reg .b64 	%rd<13>;

	ld.param.u64 	%rd3, [_Z20reduceNeighboredLessPiS_j_param_0];
	ld.param.u64 	%rd2, [_Z20reduceNeighboredLessPiS_j_param_1];
	ld.param.u32 	%r7, [_Z20reduceNeighboredLessPiS_j_param_2];
	cvta.to.global.u64 	%rd4, %rd3;
	mov.u32 	%r1, %tid.x;
	mov.u32 	%r2, %ntid.x;
	mov.u32 	%r3, %ctaid.x;
	mul.lo.s32 	%r8, %r2, %r3;
	add.s32 	%r9, %r8, %r1;
	mul.wide.u32 	%rd5, %r8, 4;
	add.s64 	%rd1, %rd4, %rd5;
	setp.ge.u32 	%p1, %r9, %r7;
	@%p1 bra 	$L__BB1_8;
	setp.lt.u32 	%p2, %r2, 2;
	@%p2 bra 	$L__BB1_6;
	mov.b32 	%r16, 1;
$L__BB1_3:
	shl.b32 	%r5, %r16, 1;
	mul.lo.s32 	%r6, %r5, %r1;
	setp.ge.u32 	%p3, %r6, %r2;
	@%p3 bra 	$L__BB1_5;
	add.s32 	%r11, %r6, %r16;
	mul.wide.u32 	%rd6, %r11, 4;
	add.s64 	%rd7, %rd1, %rd6;
	ld.global.u32 	%r12, [%rd7];
	mul.wide.u32 	%rd8, %r6, 4;
	add.s64 	%rd9, %rd1, %rd8;
	ld.global.u32 	%r13, [%rd9];
	add.s32 	%r14, %r13, %r12;
	st.global.u32 	[%rd9], %r14;
$L__BB1_5:
	bar.sync 	0;
	setp.lt.u32 	%p4, %r5, %r2;
	mov.u32 	%r16, %r5;
	@%p4 bra 	$L__BB1_3;
$L__BB1_6:
	setp.ne.s32 	%p5, %r1, 0;
	@%p5 bra 	$L__BB1_8;
	ld.global.u32 	%r15, [%rd1];
	cvta.to.global.u64 	%rd10, %rd2;
	mul.wide.u32 	%rd11, %r3, 4;
	add.s64 	%rd12, %rd10, %rd11;
	st.global.u32 	[%rd12], %r15;
$L__BB1_8:
	ret;

}
	// .globl	_Z17reduceInterleavedPiS_j
.visible .entry _Z17reduceInterleavedPiS_j(
	.param .u64 .ptr .align 1 _Z17reduceInterleavedPiS_j_param_0,
	.param .u64 .ptr .align 1 _Z17reduceInterleavedPiS_j_param_1,
	.param .u32 _Z17reduceInterleavedPiS_j_param_2
)
{
	.reg .pred 	%p<6>;
	.reg .b32 	%r<14>;
	.reg .b64 	%rd<13>;

	ld.param.u64 	%rd4, [_Z17reduceInterleavedPiS_j_param_0];
	ld.param.u64 	%rd3, [_Z17reduceInterleavedPiS_j_param_1];
	ld.param.u32 	%r6, [_Z17reduceInterleavedPiS_j_param_2];
	cvta.to.global.u64 	%rd5, %rd4;
	mov.u32 	%r1, %tid.x;
	mov.u32 	%r13, %ntid.x;
	mov.u32 	%r3, %ctaid.x;
	mul.lo.s32 	%r7, %r13, %r3;
	add.s32 	%r8, %r7, %r1;
	mul.wide.u32 	%rd6, %r7, 4;
	add.s64 	%rd1, %rd5, %rd6;
	setp.ge.u32 	%p1, %r8, %r6;
	@%p1 bra 	$L__BB2_8;
	setp.lt.u32 	%p2, %r13, 2;
	@%p2 bra 	$L__BB2_6;
	mul.wide.u32 	%rd7, %r1, 4;
	add.s64 	%rd2, %rd1, %rd7;
$L__BB2_3:
	shr.u32 	%r5, %r13, 1;
	setp.ge.u32 	%p3, %r1, %r5;
	@%p3 bra 	$L__BB2_5;
	mul.wide.u32 	%rd8, %r5, 4;
	add.s64 	%rd9, %rd2, %rd8;
	ld.global.u32 	%r9, [%rd9];
	ld.global.u32 	%r10, [%rd2];
	add.s32 	%r11, %r10, %r9;
	st.global.u32 	[%rd2], %r11;
$L__BB2_5:
	bar.sync 	0;
	setp.gt.u32 	%p4, %r13, 3;
	mov.u32 	%r13, %r5;
	@%p4 bra 	$L__BB2_3;
$L__BB2_6:
	setp.ne.s32 	%p5, %r1, 0;
	@%p5 bra 	$L__BB2_8;
	ld.global.u32 	%r12, [%rd1];
	cvta.to.global.u64 	%rd10, %rd3;
	mul.wide.u32 	%rd11, %r3, 4;
	add.s64 	%rd12, %rd10, %rd11;
	st.global.u32 	[%rd12], %r12;
$L__BB2_8:
	ret;

}


// ===== COMPILED SASS (sm_100) =====

	.target	sm_100

	.elftype	@"ET_EXEC"


//--------------------- .note.nv.tkinfo           --------------------------
	.section	.note.nv.tkinfo,"",@"SHT_NOTE"
	.sectionflags	@"SHF_NOTE_NV_TKINFO"
	.tkinfo
        /*0018*/ 	.word	0x00000002
        /*0030*/ 	.string	""
        /*0030*/ 	.string	"ptxas"
        /*0030*/ 	.string	"Cuda compilation tools, release 13.0, V13.0.88"
        /*0030*/ 	.string	"Build cuda_13.0.r13.0/compiler.36424714_0"
        /*0030*/ 	.string	"-arch sm_100 -m 64 "



//--------------------- .note.nv.cuinfo           --------------------------
	.section	.note.nv.cuinfo,"",@"SHT_NOTE"
	.sectionflags	@"SHF_NOTE_NV_CUINFO"
        /*0018*/ 	.short	0x0002
        /*001a*/ 	.short	0x0064
        /*001c*/ 	.short	0x0082
	.zero		2


//--------------------- .nv.info                  --------------------------
	.section	.nv.info,"",@"SHT_CUDA_INFO"
	.align	4


	//----- nvinfo : EIATTR_REGCOUNT
	.align		4
        /*0000*/ 	.byte	0x04, 0x2f
        /*0002*/ 	.short	(.L_1 - .L_0)
	.align		4
.L_0:
        /*0004*/ 	.word	index@(_Z16reduceNeighboredPiS_j)
        /*0008*/ 	.word	0x00000010


	//----- nvinfo : EIATTR_FRAME_SIZE
	.align		4
.L_1:
        /*000c*/ 	.byte	0x04, 0x11
        /*000e*/ 	.short	(.L_3 - .L_2)
	.align		4
.L_2:
        /*0010*/ 	.word	index@(_Z16reduceNeighboredPiS_j)
        /*0014*/ 	.word	0x00000000


	//----- nvinfo : EIATTR_REGCOUNT
	.align		4
.L_3:
        /*0018*/ 	.byte	0x04, 0x2f
        /*001a*/ 	.short	(.L_5 - .L_4)
	.align		4
.L_4:
        /*001c*/ 	.word	index@(_Z20reduceNeighboredLessPiS_j)
        /*0020*/ 	.word	0x0000000e


	//----- nvinfo : EIATTR_FRAME_SIZE
	.align		4
.L_5:
        /*0024*/ 	.byte	0x04, 0x11
        /*0026*/ 	.short	(.L_7 - .L_6)
	.align		4
.L_6:
        /*0028*/ 	.word	index@(_Z20reduceNeighboredLessPiS_j)
        /*002c*/ 	.word	0x00000000


	//----- nvinfo : EIATTR_REGCOUNT
	.align		4
.L_7:
        /*0030*/ 	.byte	0x04, 0x2f
        /*0032*/ 	.short	(.L_9 - .L_8)
	.align		4
.L_8:
        /*0034*/ 	.word	index@(_Z17reduceInterleavedPiS_j)
        /*0038*/ 	.word	0x00000010


	//----- nvinfo : EIATTR_FRAME_SIZE
	.align		4
.L_9:
        /*003c*/ 	.byte	0x04, 0x11
        /*003e*/ 	.short	(.L_11 - .L_10)
	.align		4
.L_10:
        /*0040*/ 	.word	index@(_Z17reduceInterleavedPiS_j)
        /*0044*/ 	.word	0x00000000


	//----- nvinfo : EIATTR_MIN_STACK_SIZE
	.align		4
.L_11:
        /*0048*/ 	.byte	0x04, 0x12
        /*004a*/ 	.short	(.L_13 - .L_12)
	.align		4
.L_12:
        /*004c*/ 	.word	index@(_Z17reduceInterleavedPiS_j)
        /*0050*/ 	.word	0x00000000


	//----- nvinfo : EIATTR_MIN_STACK_SIZE
	.align		4
.L_13:
        /*0054*/ 	.byte	0x04, 0x12
        /*0056*/ 	.short	(.L_15 - .L_14)
	.align		4
.L_14:
        /*0058*/ 	.word	index@(_Z20reduceNeighboredLessPiS_j)
        /*005c*/ 	.word	0x00000000


	//----- nvinfo : EIATTR_MIN_STACK_SIZE
	.align		4
.L_15:
        /*0060*/ 	.byte	0x04, 0x12
        /*0062*/ 	.short	(.L_17 - .L_16)
	.align		4
.L_16:
        /*0064*/ 	.word	index@(_Z16reduceNeighboredPiS_j)
        /*0068*/ 	.word	0x00000000
.L_17:


//--------------------- .nv.compat                --------------------------
	.section	.nv.compat,"",@"SHT_CUDA_COMPAT_INFO"
	.align	4
        /*0000*/ 	.byte	0x02, 0x09, 0x00, 0x00, 0x02, 0x02, 0x01, 0x00, 0x02, 0x05, 0x05, 0x00, 0x03, 0x07, 0x01, 0x01
        /*0010*/ 	.byte	0x02, 0x03, 0x00, 0x00, 0x02, 0x06, 0x01, 0x00, 0x04, 0x0b, 0x08, 0x00, 0x09, 0x00, 0x00, 0x00
        /*0020*/ 	.byte	0x00, 0x00, 0x00, 0x00


//--------------------- .nv.info._Z17reduceInterleavedPiS_j --------------------------
	.section	.nv.info._Z17reduceInterleavedPiS_j,"",@"SHT_CUDA_INFO"
	.sectionflags	@""
	.align	4


	//----- nvinfo : EIATTR_CUDA_API_VERSION
	.align		4
        /*0000*/ 	.byte	0x04, 0x37
        /*0002*/ 	.short	(.L_19 - .L_18)
.L_18:
        /*0004*/ 	.word	0x00000082


	//----- nvinfo : EIATTR_KPARAM_INFO
	.align		4
.L_19:
        /*0008*/ 	.byte	0x04, 0x17
        /*000a*/ 	.short	(.L_21 - .L_20)
.L_20:
        /*000c*/ 	.word	0x00000000
        /*0010*/ 	.short	0x0002
        /*0012*/ 	.short	0x0010
        /*0014*/ 	.byte	0x00, 0xf0, 0x11, 0x00


	//----- nvinfo : EIATTR_KPARAM_INFO
	.align		4
.L_21:
        /*0018*/ 	.byte	0x04, 0x17
        /*001a*/ 	.short	(.L_23 - .L_22)
.L_22:
        /*001c*/ 	.word	0x00000000
        /*0020*/ 	.short	0x0001
        /*0022*/ 	.short	0x0008
        /*0024*/ 	.byte	0x00, 0xf5, 0x21, 0x00


	//----- nvinfo : EIATTR_KPARAM_INFO
	.align		4
.L_23:
        /*0028*/ 	.byte	0x04, 0x17
        /*002a*/ 	.short	(.L_25 - .L_24)
.L_24:
        /*002c*/ 	.word	0x00000000
        /*0030*/ 	.short	0x0000
        /*0032*/ 	.short	0x0000
        /*0034*/ 	.byte	0x00, 0xf5, 0x21, 0x00


	//----- nvinfo : EIATTR_SPARSE_MMA_MASK
	.align		4
.L_25:
        /*0038*/ 	.byte	0x03, 0x50
        /*003a*/ 	.short	0x0000


	//----- nvinfo : EIATTR_MAXREG_COUNT
	.align		4
        /*003c*/ 	.byte	0x03, 0x1b
        /*003e*/ 	.short	0x00ff


	//----- nvinfo : EIATTR_NUM_BARRIERS
	.align		4
        /*0040*/ 	.byte	0x02, 0x4c
        /*0042*/ 	.byte	0x01
	.zero		1


	//----- nvinfo : EIATTR_MERCURY_ISA_VERSION
	.align		4
        /*0044*/ 	.byte	0x03, 0x5f
        /*0046*/ 	.short	0x0101


	//----- nvinfo : EIATTR_VRC_CTA_INIT_COUNT
	.align		4
        /*0048*/ 	.byte	0x02, 0x4a
	.zero		1
	.zero		1


	//----- nvinfo : EIATTR_EXIT_INSTR_OFFSETS
	.align		4
        /*004c*/ 	.byte	0x04, 0x1c
        /*004e*/ 	.short	(.L_27 - .L_26)


	//   ....[0]....
.L_26:
        /*0050*/ 	.word	0x000000a0


	//   ....[1]....
        /*0054*/ 	.word	0x000001f0


	//   ....[2]....
        /*0058*/ 	.word	0x00000240


	//----- nvinfo : EIATTR_CRS_STACK_SIZE
	.align		4
.L_27:
        /*005c*/ 	.byte	0x04, 0x1e
        /*005e*/ 	.short	(.L_29 - .L_28)
.L_28:
        /*0060*/ 	.word	0x00000000


	//----- nvinfo : EIATTR_CBANK_PARAM_SIZE
	.align		4
.L_29:
        /*0064*/ 	.byte	0x03, 0x19
        /*0066*/ 	.short	0x0014


	//----- nvinfo : EIATTR_PARAM_CBANK
	.align		4
        /*0068*/ 	.byte	0x04, 0x0a
        /*006a*/ 	.short	(.L_31 - .L_30)
	.align		4
.L_30:
        /*006c*/ 	.word	index@(.nv.constant0._Z17reduceInterleavedPiS_j)
        /*0070*/ 	.short	0x0380
        /*0072*/ 	.short	0x0014


	//----- nvinfo : EIATTR_SW_WAR
	.align		4
.L_31:
        /*0074*/ 	.byte	0x04, 0x36
        /*0076*/ 	.short	(.L_33 - .L_32)
.L_32:
        /*0078*/ 	.word	0x00000008
.L_33:


//--------------------- .nv.info._Z20reduceNeighboredLessPiS_j --------------------------
	.section	.nv.info._Z20reduceNeighboredLessPiS_j,"",@"SHT_CUDA_INFO"
	.sectionflags	@""
	.align	4


	//----- nvinfo : EIATTR_CUDA_API_VERSION
	.align		4
        /*0000*/ 	.byte	0x04, 0x37
        /*0002*/ 	.short	(.L_35 - .L_34)
.L_34:
        /*0004*/ 	.word	0x00000082


	//----- nvinfo : EIATTR_KPARAM_INFO
	.align		4
.L_35:
        /*0008*/ 	.byte	0x04, 0x17
        /*000a*/ 	.short	(.L_37 - .L_36)
.L_36:
        /*000c*/ 	.word	0x00000000
        /*0010*/ 	.short	0x0002
        /*0012*/ 	.short	0x0010
        /*0014*/ 	.byte	0x00, 0xf0, 0x11, 0x00


	//----- nvinfo : EIATTR_KPARAM_INFO
	.align		4
.L_37:
        /*0018*/ 	.byte	0x04, 0x17
        /*001a*/ 	.short	(.L_39 - .L_38)
.L_38:
        /*001c*/ 	.word	0x00000000
        /*0020*/ 	.short	0x0001
        /*0022*/ 	.short	0x0008
        /*0024*/ 	.byte	0x00, 0xf5, 0x21, 0x00


	//----- nvinfo : EIATTR_KPARAM_INFO
	.align		4
.L_39:
        /*0028*/ 	.byte	0x04, 0x17
        /*002a*/ 	.short	(.L_41 - .L_40)
.L_40:
        /*002c*/ 	.word	0x00000000
        /*0030*/ 	.short	0x0000
        /*0032*/ 	.short	0x0000
        /*0034*/ 	.byte	0x00, 0xf5, 0x21, 0x00


	//----- nvinfo : EIATTR_SPARSE_MMA_MASK
	.align		4
.L_41:
        /*0038*/ 	.byte	0x03, 0x50
        /*003a*/ 	.short	0x0000


	//----- nvinfo : EIATTR_MAXREG_COUNT
	.align		4
        /*003c*/ 	.byte	0x03, 0x1b
        /*003e*/ 	.short	0x00ff


	//----- nvinfo : EIATTR_NUM_BARRIERS
	.align		4
        /*0040*/ 	.byte	0x02, 0x4c
        /*0042*/ 	.byte	0x01
	.zero		1


	//----- nvinfo : EIATTR_MERCURY_ISA_VERSION
	.align		4
        /*0044*/ 	.byte	0x03, 0x5f
        /*0046*/ 	.short	0x0101


	//----- nvinfo : EIATTR_VRC_CTA_INIT_COUNT
	.align		4
        /*0048*/ 	.byte	0x02, 0x4a
	.zero		1
	.zero		1


	//----- nvinfo : EIATTR_EXIT_INSTR_OFFSETS
	.align		4
        /*004c*/ 	.byte	0x04, 0x1c
        /*004e*/ 	.short	(.L_43 - .L_42)


	//   ....[0]....
.L_42:
        /*0050*/ 	.word	0x00000090


	//   ....[1]....
        /*0054*/ 	.word	0x00000210


	//   ....[2]....
        /*0058*/ 	.word	0x00000260


	//----- nvinfo : EIATTR_CRS_STACK_SIZE
	.align		4
.L_43:
        /*005c*/ 	.byte	0x04, 0x1e
        /*005e*/ 	.short	(.L_45 - .L_44)
.L_44:
        /*0060*/ 	.word	0x00000000


	//----- nvinfo : EIATTR_CBANK_PARAM_SIZE
	.align		4
.L_45:
        /*0064*/ 	.byte	0x03, 0x19
        /*0066*/ 	.short	0x0014


	//----- nvinfo : EIATTR_PARAM_CBANK
	.align		4
        /*0068*/ 	.byte	0x04, 0x0a
        /*006a*/ 	.short	(.L_47 - .L_46)
	.align		4
.L_46:
        /*006c*/ 	.word	index@(.nv.constant0._Z20reduceNeighboredLessPiS_j)
        /*0070*/ 	.short	0x0380
        /*0072*/ 	.short	0x0014


	//----- nvinfo : EIATTR_SW_WAR
	.align		4
.L_47:
        /*0074*/ 	.byte	0x04, 0x36
        /*0076*/ 	.short	(.L_49 - .L_48)
.L_48:
        /*0078*/ 	.word	0x00000008
.L_49:


//--------------------- .nv.info._Z16reduceNeighboredPiS_j --------------------------
	.section	.nv.info._Z16reduceNeighboredPiS_j,"",@"SHT_CUDA_INFO"
	.sectionflags	@""
	.align	4


	//----- nvinfo : EIATTR_CUDA_API_VERSION
	.align		4
        /*0000*/ 	.byte	0x04, 0x37
        /*0002*/ 	.short	(.L_51 - .L_50)
.L_50:
        /*0004*/ 	.word	0x00000082


	//----- nvinfo : EIATTR_KPARAM_INFO
	.align		4
.L_51:
        /*0008*/ 	.byte	0x04, 0x17
        /*000a*/ 	.short	(.L_53 - .L_52)
.L_52:
        /*000c*/ 	.word	0x00000000
        /*0010*/ 	.short	0x0002
        /*0012*/ 	.short	0x0010
        /*0014*/ 	.byte	0x00, 0xf0, 0x11, 0x00


	//----- nvinfo : EIATTR_KPARAM_INFO
	.align		4
.L_53:
        /*0018*/ 	.byte	0x04, 0x17
        /*001a*/ 	.short	(.L_55 - .L_54)
.L_54:
        /*001c*/ 	.word	0x00000000
        /*0020*/ 	.short	0x0001
        /*0022*/ 	.short	0x0008
        /*0024*/ 	.byte	0x00, 0xf5, 0x21, 0x00


	//----- nvinfo : EIATTR_KPARAM_INFO
	.align		4
.L_55:
        /*0028*/ 	.byte	0x04, 0x17
        /*002a*/ 	.short	(.L_57 - .L_56)
.L_56:
        /*002c*/ 	.word	0x00000000
        /*0030*/ 	.short	0x0000
        /*0032*/ 	.short	0x0000
        /*0034*/ 	.byte	0x00, 0xf5, 0x21, 0x00


	//----- nvinfo : EIATTR_SPARSE_MMA_MASK
	.align		4
.L_57:
        /*0038*/ 	.byte	0x03, 0x50
        /*003a*/ 	.short	0x0000


	//----- nvinfo : EIATTR_MAXREG_COUNT
	.align		4
        /*003c*/ 	.byte	0x03, 0x1b
        /*003e*/ 	.short	0x00ff


	//----- nvinfo : EIATTR_NUM_BARRIERS
	.align		4
        /*0040*/ 	.byte	0x02, 0x4c
        /*0042*/ 	.byte	0x01
	.zero		1


	//----- nvinfo : EIATTR_MERCURY_ISA_VERSION
	.align		4
        /*0044*/ 	.byte	0x03, 0x5f
        /*0046*/ 	.short	0x0101


	//----- nvinfo : EIATTR_VRC_CTA_INIT_COUNT
	.align		4
        /*0048*/ 	.byte	0x02, 0x4a
	.zero		1
	.zero		1


	//----- nvinfo : EIATTR_EXIT_INSTR_OFFSETS
	.align		4
        /*004c*/ 	.byte	0x04, 0x1c
        /*004e*/ 	.short	(.L_59 - .L_58)


	//   ....[0]....
.L_58:
        /*0050*/ 	.word	0x00000090


	//   ....[1]....
        /*0054*/ 	.word	0x00000200


	//   ....[2]....
        /*0058*/ 	.word	0x00000250


	//----- nvinfo : EIATTR_CRS_STACK_SIZE
	.align		4
.L_59:
        /*005c*/ 	.byte	0x04, 0x1e
        /*005e*/ 	.short	(.L_61 - .L_60)
.L_60:
        /*0060*/ 	.word	0x00000000


	//----- nvinfo : EIATTR_CBANK_PARAM_SIZE
	.align		4
.L_61:
        /*0064*/ 	.byte	0x03, 0x19
        /*0066*/ 	.short	0x0014


	//----- nvinfo : EIATTR_PARAM_CBANK
	.align		4
        /*0068*/ 	.byte	0x04, 0x0a
        /*006a*/ 	.short	(.L_63 - .L_62)
	.align		4
.L_62:
        /*006c*/ 	.word	index@(.nv.constant0._Z16reduceNeighboredPiS_j)
        /*0070*/ 	.short	0x0380
        /*0072*/ 	.short	0x0014


	//----- nvinfo : EIATTR_SW_WAR
	.align		4
.L_63:
        /*0074*/ 	.byte	0x04, 0x36
        /*0076*/ 	.short	(.L_65 - .L_64)
.L_64:
        /*0078*/ 	.word	0x00000008
.L_65:


//--------------------- .nv.callgraph             --------------------------
	.section	.nv.callgraph,"",@"SHT_CUDA_CALLGRAPH"
	.align	4
	.sectionentsize	8
	.align		4
        /*0000*/ 	.word	0x00000000
	.align		4
        /*0004*/ 	.word	0xffffffff
	.align		4
        /*0008*/ 	.word	0x00000000
	.align		4
        /*000c*/ 	.word	0xfffffffe
	.align		4
        /*0010*/ 	.word	0x00000000
	.align		4
        /*0014*/ 	.word	0xfffffffd
	.align		4
        /*0018*/ 	.word	0x00000000
	.align		4
        /*001c*/ 	.word	0xfffffffc


//--------------------- .text._Z17reduceInterleavedPiS_j --------------------------
	.section	.text._Z17reduceInterleavedPiS_j,"ax",@progbits
	.align	128
        .global         _Z17reduceInterleavedPiS_j
        .type           _Z17reduceInterleavedPiS_j,@function
        .size           _Z17reduceInterleavedPiS_j,(.L_x_15 - _Z17reduceInterleavedPiS_j)
        .other          _Z17reduceInterleavedPiS_j,@"STO_CUDA_ENTRY STV_DEFAULT"
_Z17reduceInterleavedPiS_j:
.text._Z17reduceInterleavedPiS_j:
[----:B------:R-:W-:Y:S01]  /*0000*/  LDC R1, c[0x0][0x37c] ;  /* 0x0000df00ff017b82 */ /* 0x000fe20000000800 */
[----:B------:R-:W0:Y:S01]  /*0010*/  S2R R11, SR_CTAID.X ;  /* 0x00000000000b7919 */ /* 0x000e220000002500 */
[----:B------:R-:W0:Y:S06]  /*0020*/  LDCU UR4, c[0x0][0x360] ;  /* 0x00006c00ff0477ac */ /* 0x000e2c0008000800 */
[----:B------:R-:W1:Y:S01]  /*0030*/  LDC.64 R2, c[0x0][0x380] ;  /* 0x0000e000ff027b82 */ /* 0x000e620000000a00 */
[----:B------:R-:W2:Y:S01]  /*0040*/  S2R R8, SR_TID.X ;  /* 0x0000000000087919 */ /* 0x000ea20000002100 */
[----:B------:R-:W3:Y:S01]  /*0050*/  LDCU UR5, c[0x0][0x390] ;  /* 0x00007200ff0577ac */ /* 0x000ee20008000800 */
[----:B0-----:R-:W-:-:S04]  /*0060*/  IMAD R5, R11, UR4, RZ ;  /* 0x000000040b057c24 */ /* 0x001fc8000f8e02ff */
[----:B--2---:R-:W-:-:S05]  /*0070*/  IMAD.IADD R0, R5, 0x1, R8 ;  /* 0x0000000105007824 */ /* 0x004fca00078e0208 */
[----:B---3--:R-:W-:Y:S01]  /*0080*/  ISETP.GE.U32.AND P0, PT, R0, UR5, PT ;  /* 0x0000000500007c0c */ /* 0x008fe2000bf06070 */
[----:B------:R-:W-:-:S12]  /*0090*/  IMAD.U32 R0, RZ, RZ, UR4 ;  /* 0x00000004ff007e24 */ /* 0x000fd8000f8e00ff */
[----:B-1----:R-:W-:Y:S05]  /*00a0*/  @P0 EXIT ;  /* 0x000000000000094d */ /* 0x002fea0003800000 */
[----:B------:R-:W-:Y:S01]  /*00b0*/  ISETP.GE.U32.AND P0, PT, R0, 0x2, PT ;  /* 0x000000020000780c */ /* 0x000fe20003f06070 */
[----:B------:R-:W0:Y:S01]  /*00c0*/  LDCU.64 UR4, c[0x0][0x358] ;  /* 0x00006b00ff0477ac */ /* 0x000e220008000a00 */
[----:B------:R-:W-:-:S11]  /*00d0*/  IMAD.WIDE.U32 R2, R5, 0x4, R2 ;  /* 0x0000000405027825 */ /* 0x000fd600078e0002 */
[----:B------:R-:W-:Y:S05]  /*00e0*/  @!P0 BRA `(.L_x_0) ;  /* 0x00000000003c8947 */ /* 0x000fea0003800000 */
[----:B------:R-:W-:-:S07]  /*00f0*/  IMAD.WIDE.U32 R4, R8, 0x4, R2 ;  /* 0x0000000408047825 */ /* 0x000fce00078e0002 */
.L_x_3:
[----:B------:R-:W-:Y:S01]  /*0100*/  SHF.R.U32.HI R13, RZ, 0x1, R0 ;  /* 0x00000001ff0d7819 */ /* 0x000fe20000011600 */
[----:B------:R-:W-:Y:S03]  /*0110*/  BSSY.RECONVERGENT B0, `(.L_x_1) ;  /* 0x0000008000007945 */ /* 0x000fe60003800200 */
[----:B------:R-:W-:-:S13]  /*0120*/  ISETP.GE.U32.AND P0, PT, R8, R13, PT ;  /* 0x0000000d0800720c */ /* 0x000fda0003f06070 */
[----:B-1----:R-:W-:Y:S05]  /*0130*/  @P0 BRA `(.L_x_2) ;  /* 0x0000000000140947 */ /* 0x002fea0003800000 */
[----:B------:R-:W-:Y:S01]  /*0140*/  IMAD.WIDE.U32 R6, R13, 0x4, R4 ;  /* 0x000000040d067825 */ /* 0x000fe200078e0004 */
[----:B0-----:R-:W2:Y:S05]  /*0150*/  LDG.E R9, desc[UR4][R4.64] ;  /* 0x0000000404097981 */ /* 0x001eaa000c1e1900 */
[----:B------:R-:W2:Y:S02]  /*0160*/  LDG.E R6, desc[UR4][R6.64] ;  /* 0x0000000406067981 */ /* 0x000ea4000c1e1900 */
[----:B--2---:R-:W-:-:S05]  /*0170*/  IADD3 R9, PT, PT, R6, R9, RZ ;  /* 0x0000000906097210 */ /* 0x004fca0007ffe0ff */
[----:B------:R1:W-:Y:S02]  /*0180*/  STG.E desc[UR4][R4.64], R9 ;  /* 0x0000000904007986 */ /* 0x0003e4000c101904 */
.L_x_2:
[----:B0-----:R-:W-:Y:S05]  /*0190*/  BSYNC.RECONVERGENT B0 ;  /* 0x0000000000007941 */ /* 0x001fea0003800200 */
.L_x_1:
[----:B------:R-:W-:Y:S01]  /*01a0*/  BAR.SYNC.DEFER_BLOCKING 0x0 ;  /* 0x0000000000007b1d */ /* 0x000fe20000010000 */
[----:B------:R-:W-:Y:S02]  /*01b0*/  ISETP.GT.U32.AND P0, PT, R0, 0x3, PT ;  /* 0x000000030000780c */ /* 0x000fe40003f04070 */
[----:B------:R-:W-:-:S11]  /*01c0*/  MOV R0, R13 ;  /* 0x0000000d00007202 */ /* 0x000fd60000000f00 */
[----:B------:R-:W-:Y:S05]  /*01d0*/  @P0 BRA `(.L_x_3) ;  /* 0xfffffffc00c80947 */ /* 0x000fea000383ffff */
.L_x_0:
[----:B------:R-:W-:-:S13]  /*01e0*/  ISETP.NE.AND P0, PT, R8, RZ, PT ;  /* 0x000000ff0800720c */ /* 0x000fda0003f05270 */
[----:B0-----:R-:W-:Y:S05]  /*01f0*/  @P0 EXIT ;  /* 0x000000000000094d */ /* 0x001fea0003800000 */
[----:B------:R-:W2:Y:S01]  /*0200*/  LDG.E R3, desc[UR4][R2.64] ;  /* 0x0000000402037981 */ /* 0x000ea2000c1e1900 */
[----:B-1----:R-:W0:Y:S02]  /*0210*/  LDC.64 R4, c[0x0][0x388] ;  /* 0x0000e200ff047b82 */ /* 0x002e240000000a00 */
[----:B0-----:R-:W-:-:S05]  /*0220*/  IMAD.WIDE.U32 R4, R11, 0x4, R4 ;  /* 0x000000040b047825 */ /* 0x001fca00078e0004 */
[----:B--2---:R-:W-:Y:S01]  /*0230*/  STG.E desc[UR4][R4.64], R3 ;  /* 0x0000000304007986 */ /* 0x004fe2000c101904 */
[----:B------:R-:W-:Y:S05]  /*0240*/  EXIT ;  /* 0x000000000000794d */ /* 0x000fea0003800000 */
.L_x_4:
[----:B------:R-:W-:-:S00]  /*0250*/  BRA `(.L_x_4) ;  /* 0xfffffffc00fc7947 */ /* 0x000fc0000383ffff */
[----:B------:R-:W-:-:S00]  /*0260*/  NOP ;  /* 0x0000000000007918 */ /* 0x000fc00000000000 */
        /* <DEDUP_REMOVED lines=9> */
.L_x_15:


//--------------------- .text._Z20reduceNeighboredLessPiS_j --------------------------
	.section	.text._Z20reduceNeighboredLessPiS_j,"ax",@progbits
	.align	128
        .global         _Z20reduceNeighboredLessPiS_j
        .type           _Z20reduceNeighboredLessPiS_j,@function
        .size           _Z20reduceNeighboredLessPiS_j,(.L_x_16 - _Z20reduceNeighboredLessPiS_j)
        .other          _Z20reduceNeighboredLessPiS_j,@"STO_CUDA_ENTRY STV_DEFAULT"
_Z20reduceNeighboredLessPiS_j:
.text._Z20reduceNeighboredLessPiS_j:
[----:B------:R-:W-:Y:S01]  /*0000*/  LDC R1, c[0x0][0x37c] ;  /* 0x0000df00ff017b82 */ /* 0x000fe20000000800 */
[----:B------:R-:W0:Y:S01]  /*0010*/  S2R R11, SR_CTAID.X ;  /* 0x00000000000b7919 */ /* 0x000e220000002500 */
[----:B------:R-:W0:Y:S01]  /*0020*/  LDCU UR6, c[0x0][0x360] ;  /* 0x00006c00ff0677ac */ /* 0x000e220008000800 */
[----:B------:R-:W1:Y:S01]  /*0030*/  S2R R0, SR_TID.X ;  /* 0x0000000000007919 */ /* 0x000e620000002100 */
[----:B------:R-:W2:Y:S01]  /*0040*/  LDCU UR4, c[0x0][0x390] ;  /* 0x00007200ff0477ac */ /* 0x000ea20008000800 */
[----:B0-----:R-:W-:-:S05]  /*0050*/  IMAD R5, R11, UR6, RZ ;  /* 0x000000060b057c24 */ /* 0x001fca000f8e02ff */
[----:B-1----:R-:W-:-:S04]  /*0060*/  IADD3 R2, PT, PT, R5, R0, RZ ;  /* 0x0000000005027210 */ /* 0x002fc80007ffe0ff */
[----:B--2---:R-:W-:Y:S02]  /*0070*/  ISETP.GE.U32.AND P0, PT, R2, UR4, PT ;  /* 0x0000000402007c0c */ /* 0x004fe4000bf06070 */
[----:B------:R-:W0:Y:S11]  /*0080*/  LDC.64 R2, c[0x0][0x380] ;  /* 0x0000e000ff027b82 */ /* 0x000e360000000a00 */
[----:B------:R-:W-:Y:S05]  /*0090*/  @P0 EXIT ;  /* 0x000000000000094d */ /* 0x000fea0003800000 */
[----:B------:R-:W-:Y:S01]  /*00a0*/  UISETP.GE.U32.AND UP0, UPT, UR6, 0x2, UPT ;  /* 0x000000020600788c */ /* 0x000fe2000bf06070 */
[----:B0-----:R-:W-:Y:S01]  /*00b0*/  IMAD.WIDE.U32 R2, R5, 0x4, R2 ;  /* 0x0000000405027825 */ /* 0x001fe200078e0002 */
[----:B------:R-:W0:Y:S07]  /*00c0*/  LDCU.64 UR8, c[0x0][0x358] ;  /* 0x00006b00ff0877ac */ /* 0x000e2e0008000a00 */
[----:B------:R-:W-:Y:S05]  /*00d0*/  BRA.U !UP0, `(.L_x_5) ;  /* 0x0000000108487547 */ /* 0x000fea000b800000 */
[----:B------:R-:W-:-:S05]  /*00e0*/  UMOV UR4, 0x1 ;  /* 0x0000000100047882 */ /* 0x000fca0000000000 */
.L_x_8:
[----:B------:R-:W-:Y:S01]  /*00f0*/  USHF.L.U32 UR5, UR4, 0x1, URZ ;  /* 0x0000000104057899 */ /* 0x000fe200080006ff */
[----:B------:R-:W-:Y:S05]  /*0100*/  BSSY.RECONVERGENT B0, `(.L_x_6) ;  /* 0x000000b000007945 */ /* 0x000fea0003800200 */
[----:B-1----:R-:W-:-:S05]  /*0110*/  IMAD R7, R0, UR5, RZ ;  /* 0x0000000500077c24 */ /* 0x002fca000f8e02ff */
[----:B------:R-:W-:-:S13]  /*0120*/  ISETP.GE.U32.AND P0, PT, R7, UR6, PT ;  /* 0x0000000607007c0c */ /* 0x000fda000bf06070 */
[----:B------:R-:W-:Y:S05]  /*0130*/  @P0 BRA `(.L_x_7) ;  /* 0x00000000001c0947 */ /* 0x000fea0003800000 */
[C---:B------:R-:W-:Y:S01]  /*0140*/  IADD3 R5, PT, PT, R7.reuse, UR4, RZ ;  /* 0x0000000407057c10 */ /* 0x040fe2000fffe0ff */
[----:B------:R-:W-:-:S04]  /*0150*/  IMAD.WIDE.U32 R6, R7, 0x4, R2 ;  /* 0x0000000407067825 */ /* 0x000fc800078e0002 */
[----:B------:R-:W-:Y:S01]  /*0160*/  IMAD.WIDE.U32 R4, R5, 0x4, R2 ;  /* 0x0000000405047825 */ /* 0x000fe200078e0002 */
[----:B0-----:R-:W2:Y:S05]  /*0170*/  LDG.E R9, desc[UR8][R6.64] ;  /* 0x0000000806097981 */ /* 0x001eaa000c1e1900 */
[----:B------:R-:W2:Y:S02]  /*0180*/  LDG.E R4, desc[UR8][R4.64] ;  /* 0x0000000804047981 */ /* 0x000ea4000c1e1900 */
[----:B--2---:R-:W-:-:S05]  /*0190*/  IADD3 R9, PT, PT, R4, R9, RZ ;  /* 0x0000000904097210 */ /* 0x004fca0007ffe0ff */
[----:B------:R1:W-:Y:S02]  /*01a0*/  STG.E desc[UR8][R6.64], R9 ;  /* 0x0000000906007986 */ /* 0x0003e4000c101908 */
.L_x_7:
[----:B0-----:R-:W-:Y:S05]  /*01b0*/  BSYNC.RECONVERGENT B0 ;  /* 0x0000000000007941 */ /* 0x001fea0003800200 */
.L_x_6:
[----:B------:R-:W-:Y:S01]  /*01c0*/  BAR.SYNC.DEFER_BLOCKING 0x0 ;  /* 0x0000000000007b1d */ /* 0x000fe20000010000 */
[----:B------:R-:W-:-:S05]  /*01d0*/  UISETP.GE.U32.AND UP0, UPT, UR5, UR6, UPT ;  /* 0x000000060500728c */ /* 0x000fca000bf06070 */
[----:B------:R-:W-:-:S04]  /*01e0*/  UMOV UR4, UR5 ;  /* 0x0000000500047c82 */ /* 0x000fc80008000000 */
[----:B------:R-:W-:Y:S05]  /*01f0*/  BRA.U !UP0, `(.L_x_8) ;  /* 0xfffffffd08bc7547 */ /* 0x000fea000b83ffff */
.L_x_5:
[----:B------:R-:W-:-:S13]  /*0200*/  ISETP.NE.AND P0, PT, R0, RZ, PT ;  /* 0x000000ff0000720c */ /* 0x000fda0003f05270 */
[----:B0-----:R-:W-:Y:S05]  /*0210*/  @P0 EXIT ;  /* 0x000000000000094d */ /* 0x001fea0003800000 */
[----:B------:R-:W2:Y:S01]  /*0220*/  LDG.E R3, desc[UR8][R2.64] ;  /* 0x0000000802037981 */ /* 0x000ea2000c1e1900 */
[----:B------:R-:W0:Y:S02]  /*0230*/  LDC.64 R4, c[0x0][0x388] ;  /* 0x0000e200ff047b82 */ /* 0x000e240000000a00 */
[----:B0-----:R-:W-:-:S05]  /*0240*/  IMAD.WIDE.U32 R4, R11, 0x4, R4 ;  /* 0x000000040b047825 */ /* 0x001fca00078e0004 */
[----:B--2---:R-:W-:Y:S01]  /*0250*/  STG.E desc[UR8][R4.64], R3 ;  /* 0x0000000304007986 */ /* 0x004fe2000c101908 */
[----:B------:R-:W-:Y:S05]  /*0260*/  EXIT ;  /* 0x000000000000794d */ /* 0x000fea0003800000 */
.L_x_9:
        /* <DEDUP_REMOVED lines=9> */
.L_x_16:


//--------------------- .text._Z16reduceNeighboredPiS_j --------------------------
	.section	.text._Z16reduceNeighboredPiS_j,"ax",@progbits
	.align	128
        .global         _Z16reduceNeighboredPiS_j
        .type           _Z16reduceNeighboredPiS_j,@function
        .size           _Z16reduceNeighboredPiS_j,(.L_x_17 - _Z16reduceNeighboredPiS_j)
        .other          _Z16reduceNeighboredPiS_j,@"STO_CUDA_ENTRY STV_DEFAULT"
_Z16reduceNeighboredPiS_j:
.text._Z16reduceNeighboredPiS_j:
[----:B------:R-:W-:Y:S01]  /*0000*/  LDC R1, c[0x0][0x37c] ;  /* 0x0000df00ff017b82 */ /* 0x000fe20000000800 */
[----:B------:R-:W0:Y:S01]  /*0010*/  S2R R13, SR_CTAID.X ;  /* 0x00000000000d7919 */ /* 0x000e220000002500 */
[----:B------:R-:W0:Y:S06]  /*0020*/  LDCU UR4, c[0x0][0x360] ;  /* 0x00006c00ff0477ac */ /* 0x000e2c0008000800 */
[----:B------:R-:W1:Y:S01]  /*0030*/  LDC.64 R2, c[0x0][0x380] ;  /* 0x0000e000ff027b82 */ /* 0x000e620000000a00 */
[----:B------:R-:W2:Y:S01]  /*0040*/  S2R R11, SR_TID.X ;  /* 0x00000000000b7919 */ /* 0x000ea20000002100 */
[----:B------:R-:W3:Y:S01]  /*0050*/  LDCU UR5, c[0x0][0x390] ;  /* 0x00007200ff0577ac */ /* 0x000ee20008000800 */
[----:B0-----:R-:W-:-:S05]  /*0060*/  IMAD R5, R13, UR4, RZ ;  /* 0x000000040d057c24 */ /* 0x001fca000f8e02ff */
[----:B--2---:R-:W-:-:S04]  /*0070*/  IADD3 R0, PT, PT, R5, R11, RZ ;  /* 0x0000000b05007210 */ /* 0x004fc80007ffe0ff */
[----:B---3--:R-:W-:-:S13]  /*0080*/  ISETP.GE.U32.AND P0, PT, R0, UR5, PT ;  /* 0x0000000500007c0c */ /* 0x008fda000bf06070 */
[----:B-1----:R-:W-:Y:S05]  /*0090*/  @P0 EXIT ;  /* 0x000000000000094d */ /* 0x002fea0003800000 */
[----:B------:R-:W-:Y:S01]  /*00a0*/  UISETP.GE.U32.AND UP0, UPT, UR4, 0x2, UPT ;  /* 0x000000020400788c */ /* 0x000fe2000bf06070 */
[----:B------:R-:W-:Y:S01]  /*00b0*/  IMAD.WIDE.U32 R2, R5, 0x4, R2 ;  /* 0x0000000405027825 */ /* 0x000fe200078e0002 */
[----:B------:R-:W0:Y:S07]  /*00c0*/  LDCU.64 UR6, c[0x0][0x358] ;  /* 0x00006b00ff0677ac */ /* 0x000e2e0008000a00 */
[----:B------:R-:W-:Y:S05]  /*00d0*/  BRA.U !UP0, `(.L_x_10) ;  /* 0x0000000108447547 */ /* 0x000fea000b800000 */
[----:B------:R-:W-:Y:S02]  /*00e0*/  HFMA2 R7, -RZ, RZ, 0, 5.9604644775390625e-08 ;  /* 0x00000001ff077431 */ /* 0x000fe400000001ff */
[----:B------:R-:W-:-:S07]  /*00f0*/  IMAD.WIDE.U32 R4, R11, 0x4, R2 ;  /* 0x000000040b047825 */ /* 0x000fce00078e0002 */
.L_x_13:
[----:B------:R-:W-:Y:S01]  /*0100*/  SHF.L.U32 R8, R7, 0x1, RZ ;  /* 0x0000000107087819 */ /* 0x000fe200000006ff */
[----:B------:R-:W-:Y:S04]  /*0110*/  BSSY.RECONVERGENT B0, `(.L_x_11) ;  /* 0x0000009000007945 */ /* 0x000fe80003800200 */
[----:B------:R-:W-:-:S05]  /*0120*/  VIADD R0, R8, 0xffffffff ;  /* 0xffffffff08007836 */ /* 0x000fca0000000000 */
[----:B------:R-:W-:-:S13]  /*0130*/  LOP3.LUT P0, RZ, R0, R11, RZ, 0xc0, !PT ;  /* 0x0000000b00ff7212 */ /* 0x000fda000780c0ff */
[----:B-1----:R-:W-:Y:S05]  /*0140*/  @P0 BRA `(.L_x_12) ;  /* 0x0000000000140947 */ /* 0x002fea0003800000 */
[----:B------:R-:W-:Y:S01]  /*0150*/  IMAD.WIDE R6, R7, 0x4, R4 ;  /* 0x0000000407067825 */ /* 0x000fe200078e0204 */
[----:B0-----:R-:W2:Y:S05]  /*0160*/  LDG.E R9, desc[UR6][R4.64] ;  /* 0x0000000604097981 */ /* 0x001eaa000c1e1900 */
[----:B------:R-:W2:Y:S02]  /*0170*/  LDG.E R6, desc[UR6][R6.64] ;  /* 0x0000000606067981 */ /* 0x000ea4000c1e1900 */
[----:B--2---:R-:W-:-:S05]  /*0180*/  IADD3 R9, PT, PT, R6, R9, RZ ;  /* 0x0000000906097210 */ /* 0x004fca0007ffe0ff */
[----:B------:R1:W-:Y:S02]  /*0190*/  STG.E desc[UR6][R4.64], R9 ;  /* 0x0000000904007986 */ /* 0x0003e4000c101906 */
.L_x_12:
[----:B0-----:R-:W-:Y:S05]  /*01a0*/  BSYNC.RECONVERGENT B0 ;  /* 0x0000000000007941 */ /* 0x001fea0003800200 */
.L_x_11:
[----:B------:R-:W-:Y:S01]  /*01b0*/  BAR.SYNC.DEFER_BLOCKING 0x0 ;  /* 0x0000000000007b1d */ /* 0x000fe20000010000 */
[----:B------:R-:W-:Y:S01]  /*01c0*/  ISETP.GE.U32.AND P0, PT, R8, UR4, PT ;  /* 0x0000000408007c0c */ /* 0x000fe2000bf06070 */
[----:B------:R-:W-:-:S12]  /*01d0*/  IMAD.MOV.U32 R7, RZ, RZ, R8 ;  /* 0x000000ffff077224 */ /* 0x000fd800078e0008 */
[----:B------:R-:W-:Y:S05]  /*01e0*/  @!P0 BRA `(.L_x_13) ;  /* 0xfffffffc00c48947 */ /* 0x000fea000383ffff */
.L_x_10:
[----:B------:R-:W-:-:S13]  /*01f0*/  ISETP.NE.AND P0, PT, R11, RZ, PT ;  /* 0x000000ff0b00720c */ /* 0x000fda0003f05270 */
[----:B0-----:R-:W-:Y:S05]  /*0200*/  @P0 EXIT ;  /* 0x000000000000094d */ /* 0x001fea0003800000 */
[----:B------:R-:W2:Y:S01]  /*0210*/  LDG.E R3, desc[UR6][R2.64] ;  /* 0x0000000602037981 */ /* 0x000ea2000c1e1900 */
[----:B-1----:R-:W0:Y:S02]  /*0220*/  LDC.64 R4, c[0x0][0x388] ;  /* 0x0000e200ff047b82 */ /* 0x002e240000000a00 */
[----:B0-----:R-:W-:-:S05]  /*0230*/  IMAD.WIDE.U32 R4, R13, 0x4, R4 ;  /* 0x000000040d047825 */ /* 0x001fca00078e0004 */
[----:B--2---:R-:W-:Y:S01]  /*0240*/  STG.E desc[UR6][R4.64], R3 ;  /* 0x0000000304007986 */ /* 0x004fe2000c101906 */
[----:B------:R-:W-:Y:S05]  /*0250*/  EXIT ;  /* 0x000000000000794d */ /* 0x000fea0003800000 */
.L_x_14:
        /* <DEDUP_REMOVED lines=10> */
.L_x_17:


//--------------------- .nv.shared.reserved.0     --------------------------
	.section	.nv.shared.reserved.0,"aw",@nobits
	.weak		__nv_reservedSMEM_offset_0_alias
	.size		__nv_reservedSMEM_offset_0_alias, 0, 64
	.other		__nv_reservedSMEM_offset_0_alias,@"STO_CUDA_RESERVED_SHARED STV_DEFAULT"
__nv_reservedSMEM_offset_0_alias:
	.zero		0
	.zero		64


//--------------------- .nv.constant0._Z17reduceInterleavedPiS_j --------------------------
	.section	.nv.constant0._Z17reduceInterleavedPiS_j,"a",@progbits
	.sectionflags	@""
	.align	4
.nv.constant0._Z17reduceInterleavedPiS_j:
	.zero		916


//--------------------- .nv.constant0._Z20reduceNeighboredLessPiS_j --------------------------
	.section	.nv.constant0._Z20reduceNeighboredLessPiS_j,"a",@progbits
	.sectionflags	@""
	.align	4
.nv.constant0._Z20reduceNeighboredLessPiS_j:
	.zero		916


//--------------------- .nv.constant0._Z16reduceNeighboredPiS_j --------------------------
	.section	.nv.constant0._Z16reduceNeighboredPiS_j,"a",@progbits
	.sectionflags	@""
	.align	4
.nv.constant0._Z16reduceNeighboredPiS_j:
	.zero		916


//--------------------- SYMBOLS --------------------------

	.type		.nv.reservedSmem.offset0,@object
	.size		.nv.reservedSmem.offset0,0x4
